//
// Generated by NVIDIA NVVM Compiler
//
// Compiler Build ID: CL-36424714
// Cuda compilation tools, release 13.0, V13.0.88
// Based on NVVM 20.0.0
//

.version 9.0
.target sm_100
.address_size 64

	// .globl	_Z5hellov
.extern .func  (.param .b32 func_retval0) vprintf
(
	.param .b64 vprintf_param_0,
	.param .b64 vprintf_param_1
)
;
.global .align 1 .b8 $str[36] = {72, 101, 108, 108, 111, 32, 102, 114, 111, 109, 32, 71, 80, 85, 58, 32, 98, 108, 111, 99, 107, 61, 37, 100, 32, 116, 104, 114, 101, 97, 100, 61, 37, 100, 10};

.visible .entry _Z5hellov()
{
	.local .align 8 .b8 	__local_depot0[8];
	.reg .b64 	%SP;
	.reg .b64 	%SPL;
	.reg .b32 	%r<5>;
	.reg .b64 	%rd<5>;

	mov.u64 	%SPL, __local_depot0;
	cvta.local.u64 	%SP, %SPL;
	add.u64 	%rd1, %SP, 0;
	add.u64 	%rd2, %SPL, 0;
	mov.u32 	%r1, %ctaid.x;
	mov.u32 	%r2, %tid.x;
	st.local.v2.u32 	[%rd2], {%r1, %r2};
	mov.u64 	%rd3, $str;
	cvta.global.u64 	%rd4, %rd3;
	{ // callseq 0, 0
	.param .b64 param0;
	st.param.b64 	[param0], %rd4;
	.param .b64 param1;
	st.param.b64 	[param1], %rd1;
	.param .b32 retval0;
	call.uni (retval0), 
	vprintf, 
	(
	param0, 
	param1
	);
	ld.param.b32 	%r3, [retval0];
	} // callseq 0
	ret;

}


// ===== COMPILED SASS (sm_100) =====

	.target	sm_100

	.elftype	@"ET_EXEC"


//--------------------- .note.nv.tkinfo           --------------------------
	.section	.note.nv.tkinfo,"",@"SHT_NOTE"
	.sectionflags	@"SHF_NOTE_NV_TKINFO"
	.tkinfo
        /*0018*/ 	.word	0x00000002
        /*0030*/ 	.string	""
        /*0030*/ 	.string	"ptxas"
        /*0030*/ 	.string	"Cuda compilation tools, release 13.0, V13.0.88"
        /*0030*/ 	.string	"Build cuda_13.0.r13.0/compiler.36424714_0"
        /*0030*/ 	.string	"-arch sm_100 -m 64 "



//--------------------- .note.nv.cuinfo           --------------------------
	.section	.note.nv.cuinfo,"",@"SHT_NOTE"
	.sectionflags	@"SHF_NOTE_NV_CUINFO"
        /*0018*/ 	.short	0x0002
        /*001a*/ 	.short	0x0064
        /*001c*/ 	.short	0x0082
	.zero		2


//--------------------- .nv.info                  --------------------------
	.section	.nv.info,"",@"SHT_CUDA_INFO"
	.align	4


	//----- nvinfo : EIATTR_REGCOUNT
	.align		4
        /*0000*/ 	.byte	0x04, 0x2f
        /*0002*/ 	.short	(.L_2 - .L_1)
	.align		4
.L_1:
        /*0004*/ 	.word	index@(_Z5hellov)
        /*0008*/ 	.word	0x00000018


	//----- nvinfo : EIATTR_FRAME_SIZE
	.align		4
.L_2:
        /*000c*/ 	.byte	0x04, 0x11
        /*000e*/ 	.short	(.L_4 - .L_3)
	.align		4
.L_3:
        /*0010*/ 	.word	index@(_Z5hellov)
        /*0014*/ 	.word	0x00000008


	//----- nvinfo : EIATTR_MIN_STACK_SIZE
	.align		4
.L_4:
        /*0018*/ 	.byte	0x04, 0x12
        /*001a*/ 	.short	(.L_6 - .L_5)
	.align		4
.L_5:
        /*001c*/ 	.word	index@(_Z5hellov)
        /*0020*/ 	.word	0x00000008
.L_6:


//--------------------- .nv.compat                --------------------------
	.section	.nv.compat,"",@"SHT_CUDA_COMPAT_INFO"
	.align	4
        /*0000*/ 	.byte	0x02, 0x09, 0x00, 0x00, 0x02, 0x02, 0x01, 0x00, 0x02, 0x05, 0x05, 0x00, 0x03, 0x07, 0x01, 0x01
        /*0010*/ 	.byte	0x02, 0x03, 0x00, 0x00, 0x02, 0x06, 0x01, 0x00, 0x04, 0x0b, 0x08, 0x00, 0x09, 0x00, 0x00, 0x00
        /*0020*/ 	.byte	0x00, 0x00, 0x00, 0x00


//--------------------- .nv.info._Z5hellov        --------------------------
	.section	.nv.info._Z5hellov,"",@"SHT_CUDA_INFO"
	.sectionflags	@""
	.align	4


	//----- nvinfo : EIATTR_CUDA_API_VERSION
	.align		4
        /*0000*/ 	.byte	0x04, 0x37
        /*0002*/ 	.short	(.L_8 - .L_7)
.L_7:
        /*0004*/ 	.word	0x00000082


	//----- nvinfo : EIATTR_SPARSE_MMA_MASK
	.align		4
.L_8:
        /*0008*/ 	.byte	0x03, 0x50
        /*000a*/ 	.short	0x0000


	//----- nvinfo : EIATTR_MAXREG_COUNT
	.align		4
        /*000c*/ 	.byte	0x03, 0x1b
        /*000e*/ 	.short	0x00ff


	//----- nvinfo : EIATTR_EXTERNS
	.align		4
        /*0010*/ 	.byte	0x04, 0x0f
        /*0012*/ 	.short	(.L_10 - .L_9)


	//   ....[0]....
	.align		4
.L_9:
        /*0014*/ 	.word	index@(vprintf)


	//----- nvinfo : EIATTR_MERCURY_ISA_VERSION
	.align		4
.L_10:
        /*0018*/ 	.byte	0x03, 0x5f
        /*001a*/ 	.short	0x0101


	//----- nvinfo : EIATTR_VRC_CTA_INIT_COUNT
	.align		4
        /*001c*/ 	.byte	0x02, 0x4a
	.zero		1
	.zero		1


	//----- nvinfo : EIATTR_SYSCALL_OFFSETS
	.align		4
        /*0020*/ 	.byte	0x04, 0x46
        /*0022*/ 	.short	(.L_12 - .L_11)


	//   ....[0]....
.L_11:
        /*0024*/ 	.word	0x000000f0


	//----- nvinfo : EIATTR_EXIT_INSTR_OFFSETS
	.align		4
.L_12:
        /*0028*/ 	.byte	0x04, 0x1c
        /*002a*/ 	.short	(.L_14 - .L_13)


	//   ....[0]....
.L_13:
        /*002c*/ 	.word	0x00000100


	//----- nvinfo : EIATTR_SW_WAR
	.align		4
.L_14:
        /*0030*/ 	.byte	0x04, 0x36
        /*0032*/ 	.short	(.L_16 - .L_15)
.L_15:
        /*0034*/ 	.word	0x00000008
.L_16:


//--------------------- .nv.callgraph             --------------------------
	.section	.nv.callgraph,"",@"SHT_CUDA_CALLGRAPH"
	.align	4
	.sectionentsize	8
	.align		4
        /*0000*/ 	.word	0x00000000
	.align		4
        /*0004*/ 	.word	0xffffffff
	.align		4
        /*0008*/ 	.word	index@(_Z5hellov)
	.align		4
        /*000c*/ 	.word	index@(vprintf)
	.align		4
        /*0010*/ 	.word	0x00000000
	.align		4
        /*0014*/ 	.word	0xfffffffe
	.align		4
        /*0018*/ 	.word	0x00000000
	.align		4
        /*001c*/ 	.word	0xfffffffd
	.align		4
        /*0020*/ 	.word	0x00000000
	.align		4
        /*0024*/ 	.word	0xfffffffc


//--------------------- .nv.constant4             --------------------------
	.section	.nv.constant4,"a",@progbits
	.align	8
	.align		8
.nv.constant4:
        /*0000*/ 	.dword	vprintf
	.align		8
        /*0008*/ 	.dword	$str


//--------------------- .text._Z5hellov           --------------------------
	.section	.text._Z5hellov,"ax",@progbits
	.align	128
        .global         _Z5hellov
        .type           _Z5hellov,@function
        .size           _Z5hellov,(.L_x_2 - _Z5hellov)
        .other          _Z5hellov,@"STO_CUDA_ENTRY STV_DEFAULT"
_Z5hellov:
.text._Z5hellov:
[----:B------:R-:W0:Y:S01]  /*0000*/  LDC R1, c[0x0][0x37c] ;  /* 0x0000df00ff017b82 */ /* 0x000e220000000800 */
[----:B------:R-:W1:Y:S01]  /*0010*/  S2R R8, SR_CTAID.X ;  /* 0x0000000000087919 */ /* 0x000e620000002500 */
[----:B0-----:R-:W-:Y:S01]  /*0020*/  VIADD R1, R1, 0xfffffff8 ;  /* 0xfffffff801017836 */ /* 0x001fe20000000000 */
[----:B------:R-:W-:Y:S01]  /*0030*/  MOV R0, 0x0 ;  /* 0x0000000000007802 */ /* 0x000fe20000000f00 */
[----:B------:R-:W0:Y:S01]  /*0040*/  LDCU UR4, c[0x0][0x2f8] ;  /* 0x00005f00ff0477ac */ /* 0x000e220008000800 */
[----:B------:R-:W1:Y:S03]  /*0050*/  S2R R9, SR_TID.X ;  /* 0x0000000000097919 */ /* 0x000e660000002100 */
[----:B------:R2:W3:Y:S01]  /*0060*/  LDC.64 R2, c[0x4][R0] ;  /* 0x0100000000027b82 */ /* 0x0004e20000000a00 */
[----:B------:R-:W4:Y:S01]  /*0070*/  LDCU.64 UR6, c[0x4][0x8] ;  /* 0x01000100ff0677ac */ /* 0x000f220008000a00 */
[----:B------:R-:W5:Y:S01]  /*0080*/  LDCU UR5, c[0x0][0x2fc] ;  /* 0x00005f80ff0577ac */ /* 0x000f620008000800 */
[----:B0-----:R-:W-:Y:S01]  /*0090*/  IADD3 R6, P0, PT, R1, UR4, RZ ;  /* 0x0000000401067c10 */ /* 0x001fe2000ff1e0ff */
[----:B----4-:R-:W-:Y:S01]  /*00a0*/  IMAD.U32 R4, RZ, RZ, UR6 ;  /* 0x00000006ff047e24 */ /* 0x010fe2000f8e00ff */
[----:B------:R-:W-:-:S03]  /*00b0*/  MOV R5, UR7 ;  /* 0x0000000700057c02 */ /* 0x000fc60008000f00 */
[----:B-----5:R-:W-:Y:S01]  /*00c0*/  IMAD.X R7, RZ, RZ, UR5, P0 ;  /* 0x00000005ff077e24 */ /* 0x020fe200080e06ff */
[----:B-1----:R2:W-:Y:S07]  /*00d0*/  STL.64 [R1], R8 ;  /* 0x0000000801007387 */ /* 0x0025ee0000100a00 */
[----:B------:R-:W-:-:S07]  /*00e0*/  LEPC R20, `(.L_x_0) ;  /* 0x000000001014794e */ /* 0x000fce0000000000 */
[----:B--23--:R-:W-:Y:S05]  /*00f0*/  CALL.ABS.NOINC R2 ;  /* 0x0000000002007343 */ /* 0x00cfea0003c00000 */
.L_x_0:
[----:B------:R-:W-:Y:S05]  /*0100*/  EXIT ;  /* 0x000000000000794d */ /* 0x000fea0003800000 */
.L_x_1:
[----:B------:R-:W-:-:S00]  /*0110*/  BRA `(.L_x_1) ;  /* 0xfffffffc00fc7947 */ /* 0x000fc0000383ffff */
[----:B------:R-:W-:-:S00]  /*0120*/  NOP ;  /* 0x0000000000007918 */ /* 0x000fc00000000000 */
        /* <DEDUP_REMOVED lines=13> */
.L_x_2:


//--------------------- .nv.global.init           --------------------------
	.section	.nv.global.init,"aw",@progbits
.nv.global.init:
	.type		$str,@object
	.size		$str,(.L_0 - $str)
$str:
        /*0000*/ 	.byte	0x48, 0x65, 0x6c, 0x6c, 0x6f, 0x20, 0x66, 0x72, 0x6f, 0x6d, 0x20, 0x47, 0x50, 0x55, 0x3a, 0x20
        /*0010*/ 	.byte	0x62, 0x6c, 0x6f, 0x63, 0x6b, 0x3d, 0x25, 0x64, 0x20, 0x74, 0x68, 0x72, 0x65, 0x61, 0x64, 0x3d
        /*0020*/ 	.byte	0x25, 0x64, 0x0a, 0x00
.L_0:


//--------------------- .nv.shared.reserved.0     --------------------------
	.section	.nv.shared.reserved.0,"aw",@nobits
	.weak		__nv_reservedSMEM_offset_0_alias
	.size		__nv_reservedSMEM_offset_0_alias, 0, 64
	.other		__nv_reservedSMEM_offset_0_alias,@"STO_CUDA_RESERVED_SHARED STV_DEFAULT"
__nv_reservedSMEM_offset_0_alias:
	.zero		0
	.zero		64


//--------------------- .nv.constant0._Z5hellov   --------------------------
	.section	.nv.constant0._Z5hellov,"a",@progbits
	.sectionflags	@""
	.align	4
.nv.constant0._Z5hellov:
	.zero		896


//--------------------- SYMBOLS --------------------------

	.type		.nv.reservedSmem.offset0,@object
	.size		.nv.reservedSmem.offset0,0x4
	.type		vprintf,@function
